	.headerflags	@"EF_CUDA_TEXMODE_UNIFIED EF_CUDA_64BIT_ADDRESS EF_CUDA_ACCELERATORS EF_CUDA_SM90 EF_CUDA_VIRTUAL_SM(EF_CUDA_SM90)"
	.elftype	@"ET_EXEC"


//--------------------- .nv.info                  --------------------------
	.section	.nv.info,"",@"SHT_CUDA_INFO"
	.align	4


	//----- nvinfo : EIATTR_REGCOUNT
	.align		4
        /*0000*/ 	.byte	0x04, 0x2f
        /*0002*/ 	.short	(.L_3 - .L_2)
	.align		4
.L_2:
        /*0004*/ 	.word	index@(triton_poi_fused__native_batch_norm_legit_no_training_add_28)
        /*0008*/ 	.word	0x0000001a


	//----- nvinfo : EIATTR_MIN_STACK_SIZE
	.align		4
.L_3:
        /*000c*/ 	.byte	0x04, 0x12
        /*000e*/ 	.short	(.L_5 - .L_4)
	.align		4
.L_4:
        /*0010*/ 	.word	index@(triton_poi_fused__native_batch_norm_legit_no_training_add_28)
        /*0014*/ 	.word	0x00000000


	//----- nvinfo : EIATTR_FRAME_SIZE
	.align		4
.L_5:
        /*0018*/ 	.byte	0x04, 0x11
        /*001a*/ 	.short	(.L_7 - .L_6)
	.align		4
.L_6:
        /*001c*/ 	.word	index@(triton_poi_fused__native_batch_norm_legit_no_training_add_28)
        /*0020*/ 	.word	0x00000000


	//----- nvinfo : EIATTR_MIN_STACK_SIZE
	.align		4
.L_7:
        /*0024*/ 	.byte	0x04, 0x12
        /*0026*/ 	.short	(.L_9 - .L_8)
	.align		4
.L_8:
        /*0028*/ 	.word	index@(triton_poi_fused__native_batch_norm_legit_no_training_add_28)
        /*002c*/ 	.word	0x00000000
.L_9:


//--------------------- .nv.info.triton_poi_fused__native_batch_norm_legit_no_training_add_28 --------------------------
	.section	.nv.info.triton_poi_fused__native_batch_norm_legit_no_training_add_28,"",@"SHT_CUDA_INFO"
	.sectionflags	@""
	.align	4


	//----- nvinfo : EIATTR_CUDA_API_VERSION
	.align		4
        /*0000*/ 	.byte	0x04, 0x37
        /*0002*/ 	.short	(.L_11 - .L_10)
.L_10:
        /*0004*/ 	.word	0x0000007c


	//----- nvinfo : EIATTR_KPARAM_INFO
	.align		4
.L_11:
        /*0008*/ 	.byte	0x04, 0x17
        /*000a*/ 	.short	(.L_13 - .L_12)
.L_12:
        /*000c*/ 	.word	0x00000000
        /*0010*/ 	.short	0x0007
        /*0012*/ 	.short	0x0038
        /*0014*/ 	.byte	0x00, 0xf0, 0x11, 0x00


	//----- nvinfo : EIATTR_KPARAM_INFO
	.align		4
.L_13:
        /*0018*/ 	.byte	0x04, 0x17
        /*001a*/ 	.short	(.L_15 - .L_14)
.L_14:
        /*001c*/ 	.word	0x00000000
        /*0020*/ 	.short	0x0006
        /*0022*/ 	.short	0x0030
        /*0024*/ 	.byte	0x00, 0xf4, 0x21, 0x00


	//----- nvinfo : EIATTR_KPARAM_INFO
	.align		4
.L_15:
        /*0028*/ 	.byte	0x04, 0x17
        /*002a*/ 	.short	(.L_17 - .L_16)
.L_16:
        /*002c*/ 	.word	0x00000000
        /*0030*/ 	.short	0x0005
        /*0032*/ 	.short	0x0028
        /*0034*/ 	.byte	0x00, 0xf4, 0x21, 0x00


	//----- nvinfo : EIATTR_KPARAM_INFO
	.align		4
.L_17:
        /*0038*/ 	.byte	0x04, 0x17
        /*003a*/ 	.short	(.L_19 - .L_18)
.L_18:
        /*003c*/ 	.word	0x00000000
        /*0040*/ 	.short	0x0004
        /*0042*/ 	.short	0x0020
        /*0044*/ 	.byte	0x00, 0xf4, 0x21, 0x00


	//----- nvinfo : EIATTR_KPARAM_INFO
	.align		4
.L_19:
        /*0048*/ 	.byte	0x04, 0x17
        /*004a*/ 	.short	(.L_21 - .L_20)
.L_20:
        /*004c*/ 	.word	0x00000000
        /*0050*/ 	.short	0x0003
        /*0052*/ 	.short	0x0018
        /*0054*/ 	.byte	0x00, 0xf4, 0x21, 0x00


	//----- nvinfo : EIATTR_KPARAM_INFO
	.align		4
.L_21:
        /*0058*/ 	.byte	0x04, 0x17
        /*005a*/ 	.short	(.L_23 - .L_22)
.L_22:
        /*005c*/ 	.word	0x00000000
        /*0060*/ 	.short	0x0002
        /*0062*/ 	.short	0x0010
        /*0064*/ 	.byte	0x00, 0xf4, 0x21, 0x00


	//----- nvinfo : EIATTR_KPARAM_INFO
	.align		4
.L_23:
        /*0068*/ 	.byte	0x04, 0x17
        /*006a*/ 	.short	(.L_25 - .L_24)
.L_24:
        /*006c*/ 	.word	0x00000000
        /*0070*/ 	.short	0x0001
        /*0072*/ 	.short	0x0008
        /*0074*/ 	.byte	0x00, 0xf4, 0x21, 0x00


	//----- nvinfo : EIATTR_KPARAM_INFO
	.align		4
.L_25:
        /*0078*/ 	.byte	0x04, 0x17
        /*007a*/ 	.short	(.L_27 - .L_26)
.L_26:
        /*007c*/ 	.word	0x00000000
        /*0080*/ 	.short	0x0000
        /*0082*/ 	.short	0x0000
        /*0084*/ 	.byte	0x00, 0xf4, 0x21, 0x00


	//----- nvinfo : EIATTR_SPARSE_MMA_MASK
	.align		4
.L_27:
        /*0088*/ 	.byte	0x03, 0x50
        /*008a*/ 	.short	0x0000


	//----- nvinfo : EIATTR_MAXREG_COUNT
	.align		4
        /*008c*/ 	.byte	0x03, 0x1b
        /*008e*/ 	.short	0x00ff


	//----- nvinfo : EIATTR_EXIT_INSTR_OFFSETS
	.align		4
        /*0090*/ 	.byte	0x04, 0x1c
        /*0092*/ 	.short	(.L_29 - .L_28)


	//   ....[0]....
.L_28:
        /*0094*/ 	.word	0x00000430


	//   ....[1]....
        /*0098*/ 	.word	0x00000450


	//----- nvinfo : EIATTR_REQNTID
	.align		4
.L_29:
        /*009c*/ 	.byte	0x04, 0x10
        /*009e*/ 	.short	(.L_31 - .L_30)
.L_30:
        /*00a0*/ 	.word	0x00000080
        /*00a4*/ 	.word	0x00000001
        /*00a8*/ 	.word	0x00000001


	//----- nvinfo : EIATTR_CBANK_PARAM_SIZE
	.align		4
.L_31:
        /*00ac*/ 	.byte	0x03, 0x19
        /*00ae*/ 	.short	0x003c


	//----- nvinfo : EIATTR_PARAM_CBANK
	.align		4
        /*00b0*/ 	.byte	0x04, 0x0a
        /*00b2*/ 	.short	(.L_33 - .L_32)
	.align		4
.L_32:
        /*00b4*/ 	.word	index@(.nv.constant0.triton_poi_fused__native_batch_norm_legit_no_training_add_28)
        /*00b8*/ 	.short	0x0210
        /*00ba*/ 	.short	0x003c


	//----- nvinfo : EIATTR_SW_WAR
	.align		4
.L_33:
        /*00bc*/ 	.byte	0x04, 0x36
        /*00be*/ 	.short	(.L_35 - .L_34)
.L_34:
        /*00c0*/ 	.word	0x00000008
.L_35:


//--------------------- .nv.callgraph             --------------------------
	.section	.nv.callgraph,"",@"SHT_CUDA_CALLGRAPH"
	.align	4
	.sectionentsize	8
	.align		4
        /*0000*/ 	.word	0x00000000
	.align		4
        /*0004*/ 	.word	0xffffffff
	.align		4
        /*0008*/ 	.word	0x00000000
	.align		4
        /*000c*/ 	.word	0xfffffffe
	.align		4
        /*0010*/ 	.word	0x00000000
	.align		4
        /*0014*/ 	.word	0xfffffffd
	.align		4
        /*0018*/ 	.word	0x00000000
	.align		4
        /*001c*/ 	.word	0xfffffffc


//--------------------- .nv.constant4             --------------------------
	.section	.nv.constant4,"a",@progbits
	.align	8
	.align		8
.nv.constant4:
        /*0000*/ 	.dword	_$_str
	.align		8
        /*0008*/ 	.dword	_$_str_$_2


//--------------------- .text.triton_poi_fused__native_batch_norm_legit_no_training_add_28 --------------------------
	.section	.text.triton_poi_fused__native_batch_norm_legit_no_training_add_28,"ax",@progbits
	.align	128
        .global         triton_poi_fused__native_batch_norm_legit_no_training_add_28
        .type           triton_poi_fused__native_batch_norm_legit_no_training_add_28,@function
        .size           triton_poi_fused__native_batch_norm_legit_no_training_add_28,(.L_x_1 - triton_poi_fused__native_batch_norm_legit_no_training_add_28)
        .other          triton_poi_fused__native_batch_norm_legit_no_training_add_28,@"STO_CUDA_ENTRY STV_DEFAULT"
triton_poi_fused__native_batch_norm_legit_no_training_add_28:
.text.triton_poi_fused__native_batch_norm_legit_no_training_add_28:
[----:B------:R-:W0:Y:S01]  /*0000*/  LDC R1, c[0x0][0x28] ;  /* 0x00000a00ff017b82 */ /* 0x000e220000000800 */
[----:B------:R-:W1:Y:S07]  /*0010*/  S2R R0, SR_TID.X ;  /* 0x0000000000007919 */ /* 0x000e6e0000002100 */
[----:B------:R-:W2:Y:S01]  /*0020*/  LDC.64 R12, c[0x0][0x228] ;  /* 0x00008a00ff0c7b82 */ /* 0x000ea20000000a00 */
[----:B------:R-:W-:Y:S01]  /*0030*/  CS2R R4, SRZ ;  /* 0x0000000000047805 */ /* 0x000fe2000001ff00 */
[----:B------:R-:W-:Y:S01]  /*0040*/  ULDC.64 UR4, c[0x0][0x208] ;  /* 0x0000820000047ab9 */ /* 0x000fe20000000a00 */
[----:B------:R-:W3:Y:S05]  /*0050*/  S2R R3, SR_CTAID.X ;  /* 0x0000000000037919 */ /* 0x000eea0000002500 */
[----:B------:R-:W4:Y:S08]  /*0060*/  LDC.64 R16, c[0x0][0x218] ;  /* 0x00008600ff107b82 */ /* 0x000f300000000a00 */
[----:B------:R-:W5:Y:S08]  /*0070*/  LDC.64 R18, c[0x0][0x220] ;  /* 0x00008800ff127b82 */ /* 0x000f700000000a00 */
[----:B------:R-:W5:Y:S01]  /*0080*/  LDC.64 R20, c[0x0][0x230] ;  /* 0x00008c00ff147b82 */ /* 0x000f620000000a00 */
[----:B-1----:R-:W-:-:S07]  /*0090*/  SHF.L.U32 R0, R0, 0x1, RZ ;  /* 0x0000000100007819 */ /* 0x002fce00000006ff */
[----:B------:R-:W1:Y:S01]  /*00a0*/  LDC.64 R22, c[0x0][0x238] ;  /* 0x00008e00ff167b82 */ /* 0x000e620000000a00 */
[----:B------:R-:W-:-:S04]  /*00b0*/  LOP3.LUT R0, R0, 0xfe, RZ, 0xc0, !PT ;  /* 0x000000fe00007812 */ /* 0x000fc800078ec0ff */
[----:B---3--:R-:W-:-:S03]  /*00c0*/  LEA R0, R3, R0, 0x8 ;  /* 0x0000000003007211 */ /* 0x008fc600078e40ff */
[----:B------:R-:W3:Y:S01]  /*00d0*/  LDC.64 R8, c[0x0][0x210] ;  /* 0x00008400ff087b82 */ /* 0x000ee20000000a00 */
[C---:B------:R-:W-:Y:S01]  /*00e0*/  ISETP.GE.AND P4, PT, R0.reuse, 0x1800, PT ;  /* 0x000018000000780c */ /* 0x040fe20003f86270 */
[----:B------:R-:W-:-:S05]  /*00f0*/  IMAD.HI R2, R0, 0x2aaaaaab, RZ ;  /* 0x2aaaaaab00027827 */ /* 0x000fca00078e02ff */
[----:B------:R-:W-:-:S04]  /*0100*/  SHF.R.U32.HI R3, RZ, 0x1f, R2 ;  /* 0x0000001fff037819 */ /* 0x000fc80000011602 */
[----:B------:R-:W-:-:S05]  /*0110*/  LEA.HI R3, R2, R3, RZ, 0x1c ;  /* 0x0000000302037211 */ /* 0x000fca00078fe0ff */
[----:B------:R-:W-:-:S04]  /*0120*/  IMAD R10, R3, -0x60, R0 ;  /* 0xffffffa0030a7824 */ /* 0x000fc800078e0200 */
[----:B--2---:R-:W-:-:S05]  /*0130*/  IMAD.WIDE R12, R10, 0x4, R12 ;  /* 0x000000040a0c7825 */ /* 0x004fca00078e020c */
[----:B------:R2:W3:Y:S01]  /*0140*/  @!P4 LDG.E.EL.64 R4, desc[UR4][R12.64] ;  /* 0x000000040c04c981 */ /* 0x0004e2000c2e1b00 */
[----:B------:R-:W-:Y:S02]  /*0150*/  CS2R R2, SRZ ;  /* 0x0000000000027805 */ /* 0x000fe4000001ff00 */
[----:B------:R-:W-:Y:S01]  /*0160*/  CS2R R6, SRZ ;  /* 0x0000000000067805 */ /* 0x000fe2000001ff00 */
[----:B----4-:R-:W-:-:S04]  /*0170*/  IMAD.WIDE R16, R0, 0x4, R16 ;  /* 0x0000000400107825 */ /* 0x010fc800078e0210 */
[C---:B-----5:R-:W-:Y:S01]  /*0180*/  IMAD.WIDE R18, R10.reuse, 0x4, R18 ;  /* 0x000000040a127825 */ /* 0x060fe200078e0212 */
[----:B------:R-:W4:Y:S01]  /*0190*/  @!P4 LDG.E.64 R2, desc[UR4][R16.64] ;  /* 0x000000041002c981 */ /* 0x000f22000c1e1b00 */
[----:B--2---:R-:W-:Y:S02]  /*01a0*/  CS2R R12, SRZ ;  /* 0x00000000000c7805 */ /* 0x004fe4000001ff00 */
[C---:B0-----:R-:W-:Y:S01]  /*01b0*/  IMAD.WIDE R20, R10.reuse, 0x4, R20 ;  /* 0x000000040a147825 */ /* 0x041fe200078e0214 */
[----:B------:R-:W4:Y:S03]  /*01c0*/  @!P4 LDG.E.EL.64 R6, desc[UR4][R18.64] ;  /* 0x000000041206c981 */ /* 0x000f26000c2e1b00 */
[----:B-1----:R-:W-:Y:S01]  /*01d0*/  IMAD.WIDE R22, R10, 0x4, R22 ;  /* 0x000000040a167825 */ /* 0x002fe200078e0216 */
[----:B------:R-:W-:Y:S02]  /*01e0*/  CS2R R10, SRZ ;  /* 0x00000000000a7805 */ /* 0x000fe4000001ff00 */
[----:B------:R-:W-:Y:S01]  /*01f0*/  CS2R R14, SRZ ;  /* 0x00000000000e7805 */ /* 0x000fe2000001ff00 */
[----:B------:R-:W2:Y:S01]  /*0200*/  @!P4 LDG.E.EL.64 R12, desc[UR4][R20.64] ;  /* 0x00000004140cc981 */ /* 0x000ea2000c2e1b00 */
[----:B---3--:R-:W-:-:S03]  /*0210*/  IMAD.WIDE R8, R0, 0x4, R8 ;  /* 0x0000000400087825 */ /* 0x008fc600078e0208 */
[----:B------:R-:W2:Y:S04]  /*0220*/  @!P4 LDG.E.EL.64 R10, desc[UR4][R22.64] ;  /* 0x00000004160ac981 */ /* 0x000ea8000c2e1b00 */
[----:B------:R0:W3:Y:S02]  /*0230*/  @!P4 LDG.E.64 R14, desc[UR4][R8.64] ;  /* 0x00000004080ec981 */ /* 0x0000e4000c1e1b00 */
[----:B0-----:R-:W-:Y:S01]  /*0240*/  HFMA2.MMA R8, -RZ, RZ, 1.625, 0 ;  /* 0x3e800000ff087435 */ /* 0x001fe200000001ff */
[----:B------:R-:W-:Y:S01]  /*0250*/  FADD R4, R4, 9.9999997473787516356e-06 ;  /* 0x3727c5ac04047421 */ /* 0x000fe20000000000 */
[----:B------:R-:W-:-:S03]  /*0260*/  FADD R5, R5, 9.9999997473787516356e-06 ;  /* 0x3727c5ac05057421 */ /* 0x000fc60000000000 */
[----:B------:R-:W0:Y:S08]  /*0270*/  MUFU.SQRT R16, R4 ;  /* 0x0000000400107308 */ /* 0x000e300000002000 */
[----:B------:R1:W5:Y:S01]  /*0280*/  MUFU.SQRT R17, R5 ;  /* 0x0000000500117308 */ /* 0x0003620000002000 */
[----:B----4-:R-:W-:Y:S01]  /*0290*/  FADD R3, -R7, R3 ;  /* 0x0000000307037221 */ /* 0x010fe20000000100 */
[----:B------:R-:W-:Y:S01]  /*02a0*/  FADD R2, -R6, R2 ;  /* 0x0000000206027221 */ /* 0x000fe20000000100 */
[----:B0-----:R-:W-:-:S02]  /*02b0*/  FSETP.GT.AND P0, PT, R16, 8.50705917302346158658e+37, PT ;  /* 0x7e8000001000780b */ /* 0x001fc40003f04000 */
[----:B------:R-:W-:Y:S01]  /*02c0*/  FSETP.GEU.AND P2, PT, R16, 1.175494350822287508e-38, PT ;  /* 0x008000001000780b */ /* 0x000fe20003f4e000 */
[----:B-1----:R-:W0:Y:S01]  /*02d0*/  LDC.64 R4, c[0x0][0x240] ;  /* 0x00009000ff047b82 */ /* 0x002e220000000a00 */
[C---:B------:R-:W-:Y:S02]  /*02e0*/  FSEL R9, R8.reuse, 1, P0 ;  /* 0x3f80000008097808 */ /* 0x040fe40000000000 */
[C---:B-----5:R-:W-:Y:S02]  /*02f0*/  FSETP.GT.AND P1, PT, R17.reuse, 8.50705917302346158658e+37, PT ;  /* 0x7e8000001100780b */ /* 0x060fe40003f24000 */
[----:B------:R-:W-:Y:S02]  /*0300*/  FSETP.GEU.AND P3, PT, R17, 1.175494350822287508e-38, PT ;  /* 0x008000001100780b */ /* 0x000fe40003f6e000 */
[----:B------:R-:W-:-:S03]  /*0310*/  FSEL R8, R8, 1, P1 ;  /* 0x3f80000008087808 */ /* 0x000fc60000800000 */
[----:B------:R-:W-:Y:S02]  /*0320*/  @P0 FMUL R16, R16, 0.25 ;  /* 0x3e80000010100820 */ /* 0x000fe40000400000 */
[----:B------:R-:W-:Y:S02]  /*0330*/  @!P2 FMUL R9, R9, 16777216 ;  /* 0x4b8000000909a820 */ /* 0x000fe40000400000 */
[----:B------:R-:W-:Y:S02]  /*0340*/  @!P2 FMUL R16, R16, 16777216 ;  /* 0x4b8000001010a820 */ /* 0x000fe40000400000 */
[----:B------:R-:W-:-:S04]  /*0350*/  @P1 FMUL R17, R17, 0.25 ;  /* 0x3e80000011111820 */ /* 0x000fc80000400000 */
[----:B------:R-:W1:Y:S01]  /*0360*/  MUFU.RCP R16, R16 ;  /* 0x0000001000107308 */ /* 0x000e620000001000 */
[----:B------:R-:W-:Y:S01]  /*0370*/  @!P3 FMUL R8, R8, 16777216 ;  /* 0x4b8000000808b820 */ /* 0x000fe20000400000 */
[----:B------:R-:W-:Y:S01]  /*0380*/  @!P3 FMUL R17, R17, 16777216 ;  /* 0x4b8000001111b820 */ /* 0x000fe20000400000 */
[----:B0-----:R-:W-:-:S05]  /*0390*/  IMAD.WIDE R4, R0, 0x4, R4 ;  /* 0x0000000400047825 */ /* 0x001fca00078e0204 */
[----:B------:R-:W0:Y:S01]  /*03a0*/  MUFU.RCP R17, R17 ;  /* 0x0000001100117308 */ /* 0x000e220000001000 */
[----:B-1----:R-:W-:-:S04]  /*03b0*/  FMUL R9, R16, R9 ;  /* 0x0000000910097220 */ /* 0x002fc80000400000 */
[----:B------:R-:W-:Y:S01]  /*03c0*/  FMUL R9, R2, R9 ;  /* 0x0000000902097220 */ /* 0x000fe20000400000 */
[----:B0-----:R-:W-:-:S03]  /*03d0*/  FMUL R8, R17, R8 ;  /* 0x0000000811087220 */ /* 0x001fc60000400000 */
[----:B--2---:R-:W-:Y:S01]  /*03e0*/  FFMA R9, R9, R12, R10 ;  /* 0x0000000c09097223 */ /* 0x004fe2000000000a */
[----:B------:R-:W-:-:S03]  /*03f0*/  FMUL R8, R3, R8 ;  /* 0x0000000803087220 */ /* 0x000fc60000400000 */
[----:B---3--:R-:W-:Y:S01]  /*0400*/  FADD R14, R9, R14 ;  /* 0x0000000e090e7221 */ /* 0x008fe20000000000 */
[----:B------:R-:W-:-:S04]  /*0410*/  FFMA R8, R8, R13, R11 ;  /* 0x0000000d08087223 */ /* 0x000fc8000000000b */
[----:B------:R-:W-:Y:S01]  /*0420*/  FADD R15, R8, R15 ;  /* 0x0000000f080f7221 */ /* 0x000fe20000000000 */
[----:B------:R-:W-:Y:S06]  /*0430*/  @P4 EXIT ;  /* 0x000000000000494d */ /* 0x000fec0003800000 */
[----:B------:R-:W-:Y:S01]  /*0440*/  STG.E.64 desc[UR4][R4.64], R14 ;  /* 0x0000000e04007986 */ /* 0x000fe2000c101b04 */
[----:B------:R-:W-:Y:S05]  /*0450*/  EXIT ;  /* 0x000000000000794d */ /* 0x000fea0003800000 */
.L_x_0:
[----:B------:R-:W-:-:S00]  /*0460*/  BRA `(.L_x_0) ;  /* 0xfffffffc00fc7947 */ /* 0x000fc0000383ffff */
[----:B------:R-:W-:-:S00]  /*0470*/  NOP ;  /* 0x0000000000007918 */ /* 0x000fc00000000000 */
        /* <DEDUP_REMOVED lines=8> */
.L_x_1:


//--------------------- .nv.global.init           --------------------------
	.section	.nv.global.init,"aw",@progbits
.nv.global.init:
	.type		_$_str,@object
	.size		_$_str,(_$_str_$_2 - _$_str)
_$_str:
        /*0000*/ 	.byte	0x5f, 0x5f, 0x43, 0x55, 0x44, 0x41, 0x5f, 0x46, 0x54, 0x5a, 0x00
	.type		_$_str_$_2,@object
	.size		_$_str_$_2,(.L_1 - _$_str_$_2)
_$_str_$_2:
        /*000b*/ 	.byte	0x5f, 0x5f, 0x43, 0x55, 0x44, 0x41, 0x5f, 0x50, 0x52, 0x45, 0x43, 0x5f, 0x53, 0x51, 0x52, 0x54
        /*001b*/ 	.byte	0x00
.L_1:


//--------------------- .nv.constant0.triton_poi_fused__native_batch_norm_legit_no_training_add_28 --------------------------
	.section	.nv.constant0.triton_poi_fused__native_batch_norm_legit_no_training_add_28,"a",@progbits
	.sectionflags	@""
	.align	4
.nv.constant0.triton_poi_fused__native_batch_norm_legit_no_training_add_28:
	.zero		588
